//
// Generated by NVIDIA NVVM Compiler
//
// Compiler Build ID: CL-36424714
// Cuda compilation tools, release 13.0, V13.0.88
// Based on NVVM 20.0.0
//

.version 9.0
.target sm_100
.address_size 64

	// .globl	_Z11hash_kernelPjS_jS_jj

.visible .entry _Z11hash_kernelPjS_jS_jj(
	.param .u64 .ptr .align 1 _Z11hash_kernelPjS_jS_jj_param_0,
	.param .u64 .ptr .align 1 _Z11hash_kernelPjS_jS_jj_param_1,
	.param .u32 _Z11hash_kernelPjS_jS_jj_param_2,
	.param .u64 .ptr .align 1 _Z11hash_kernelPjS_jS_jj_param_3,
	.param .u32 _Z11hash_kernelPjS_jS_jj_param_4,
	.param .u32 _Z11hash_kernelPjS_jS_jj_param_5
)
{
	.reg .pred 	%p<11>;
	.reg .b32 	%r<150>;
	.reg .b64 	%rd<24>;

	ld.param.u64 	%rd8, [_Z11hash_kernelPjS_jS_jj_param_0];
	ld.param.u64 	%rd9, [_Z11hash_kernelPjS_jS_jj_param_1];
	ld.param.u32 	%r37, [_Z11hash_kernelPjS_jS_jj_param_2];
	ld.param.u64 	%rd10, [_Z11hash_kernelPjS_jS_jj_param_3];
	ld.param.u32 	%r35, [_Z11hash_kernelPjS_jS_jj_param_4];
	ld.param.u32 	%r36, [_Z11hash_kernelPjS_jS_jj_param_5];
	cvta.to.global.u64 	%rd1, %rd10;
	mov.u32 	%r38, %ntid.x;
	mov.u32 	%r39, %ctaid.x;
	mov.u32 	%r40, %tid.x;
	mad.lo.s32 	%r1, %r38, %r39, %r40;
	setp.ge.u32 	%p1, %r1, %r37;
	@%p1 bra 	$L__BB0_16;
	cvta.to.global.u64 	%rd11, %rd9;
	mul.wide.u32 	%rd12, %r1, 4;
	add.s64 	%rd13, %rd11, %rd12;
	ld.global.u32 	%r41, [%rd13];
	ld.global.u32 	%r42, [%rd1];
	add.s32 	%r2, %r1, 1;
	mad.lo.s32 	%r43, %r42, %r1, %r42;
	add.s32 	%r44, %r43, %r41;
	rem.u32 	%r149, %r44, %r36;
	setp.lt.u32 	%p2, %r35, 2;
	@%p2 bra 	$L__BB0_15;
	add.s32 	%r4, %r35, -1;
	add.s32 	%r47, %r35, -2;
	and.b32  	%r5, %r4, 15;
	setp.lt.u32 	%p3, %r47, 15;
	mov.b32 	%r143, 1;
	@%p3 bra 	$L__BB0_6;
	and.b32  	%r49, %r4, -16;
	neg.s32 	%r136, %r49;
	add.s64 	%rd22, %rd1, 32;
	mov.b32 	%r135, 0;
$L__BB0_4:
	.pragma "nounroll";
	ld.global.u32 	%r50, [%rd22+-28];
	mad.lo.s32 	%r51, %r50, %r2, %r149;
	rem.u32 	%r52, %r51, %r36;
	ld.global.u32 	%r53, [%rd22+-24];
	mad.lo.s32 	%r54, %r53, %r2, %r52;
	rem.u32 	%r55, %r54, %r36;
	ld.global.u32 	%r56, [%rd22+-20];
	mad.lo.s32 	%r57, %r56, %r2, %r55;
	rem.u32 	%r58, %r57, %r36;
	ld.global.u32 	%r59, [%rd22+-16];
	mad.lo.s32 	%r60, %r59, %r2, %r58;
	rem.u32 	%r61, %r60, %r36;
	ld.global.u32 	%r62, [%rd22+-12];
	mad.lo.s32 	%r63, %r62, %r2, %r61;
	rem.u32 	%r64, %r63, %r36;
	ld.global.u32 	%r65, [%rd22+-8];
	mad.lo.s32 	%r66, %r65, %r2, %r64;
	rem.u32 	%r67, %r66, %r36;
	ld.global.u32 	%r68, [%rd22+-4];
	mad.lo.s32 	%r69, %r68, %r2, %r67;
	rem.u32 	%r70, %r69, %r36;
	ld.global.u32 	%r71, [%rd22];
	mad.lo.s32 	%r72, %r71, %r2, %r70;
	rem.u32 	%r73, %r72, %r36;
	ld.global.u32 	%r74, [%rd22+4];
	mad.lo.s32 	%r75, %r74, %r2, %r73;
	rem.u32 	%r76, %r75, %r36;
	ld.global.u32 	%r77, [%rd22+8];
	mad.lo.s32 	%r78, %r77, %r2, %r76;
	rem.u32 	%r79, %r78, %r36;
	ld.global.u32 	%r80, [%rd22+12];
	mad.lo.s32 	%r81, %r80, %r2, %r79;
	rem.u32 	%r82, %r81, %r36;
	ld.global.u32 	%r83, [%rd22+16];
	mad.lo.s32 	%r84, %r83, %r2, %r82;
	rem.u32 	%r85, %r84, %r36;
	ld.global.u32 	%r86, [%rd22+20];
	mad.lo.s32 	%r87, %r86, %r2, %r85;
	rem.u32 	%r88, %r87, %r36;
	ld.global.u32 	%r89, [%rd22+24];
	mad.lo.s32 	%r90, %r89, %r2, %r88;
	rem.u32 	%r91, %r90, %r36;
	ld.global.u32 	%r92, [%rd22+28];
	mad.lo.s32 	%r93, %r92, %r2, %r91;
	rem.u32 	%r94, %r93, %r36;
	ld.global.u32 	%r95, [%rd22+32];
	mad.lo.s32 	%r96, %r95, %r2, %r94;
	rem.u32 	%r149, %r96, %r36;
	add.s32 	%r136, %r136, 16;
	add.s32 	%r135, %r135, 16;
	add.s64 	%rd22, %rd22, 64;
	setp.ne.s32 	%p4, %r136, 0;
	@%p4 bra 	$L__BB0_4;
	add.s32 	%r143, %r135, 1;
$L__BB0_6:
	setp.eq.s32 	%p5, %r5, 0;
	@%p5 bra 	$L__BB0_15;
	and.b32  	%r17, %r4, 7;
	setp.lt.u32 	%p6, %r5, 8;
	@%p6 bra 	$L__BB0_9;
	mul.wide.u32 	%rd14, %r143, 4;
	add.s64 	%rd15, %rd1, %rd14;
	ld.global.u32 	%r98, [%rd15];
	mad.lo.s32 	%r99, %r98, %r2, %r149;
	rem.u32 	%r100, %r99, %r36;
	ld.global.u32 	%r101, [%rd15+4];
	mad.lo.s32 	%r102, %r101, %r2, %r100;
	rem.u32 	%r103, %r102, %r36;
	ld.global.u32 	%r104, [%rd15+8];
	mad.lo.s32 	%r105, %r104, %r2, %r103;
	rem.u32 	%r106, %r105, %r36;
	ld.global.u32 	%r107, [%rd15+12];
	mad.lo.s32 	%r108, %r107, %r2, %r106;
	rem.u32 	%r109, %r108, %r36;
	ld.global.u32 	%r110, [%rd15+16];
	mad.lo.s32 	%r111, %r110, %r2, %r109;
	rem.u32 	%r112, %r111, %r36;
	ld.global.u32 	%r113, [%rd15+20];
	mad.lo.s32 	%r114, %r113, %r2, %r112;
	rem.u32 	%r115, %r114, %r36;
	ld.global.u32 	%r116, [%rd15+24];
	mad.lo.s32 	%r117, %r116, %r2, %r115;
	rem.u32 	%r118, %r117, %r36;
	ld.global.u32 	%r119, [%rd15+28];
	mad.lo.s32 	%r120, %r119, %r2, %r118;
	rem.u32 	%r149, %r120, %r36;
	add.s32 	%r143, %r143, 8;
$L__BB0_9:
	setp.eq.s32 	%p7, %r17, 0;
	@%p7 bra 	$L__BB0_15;
	and.b32  	%r23, %r4, 3;
	setp.lt.u32 	%p8, %r17, 4;
	@%p8 bra 	$L__BB0_12;
	mul.wide.u32 	%rd16, %r143, 4;
	add.s64 	%rd17, %rd1, %rd16;
	ld.global.u32 	%r122, [%rd17];
	mad.lo.s32 	%r123, %r122, %r2, %r149;
	rem.u32 	%r124, %r123, %r36;
	ld.global.u32 	%r125, [%rd17+4];
	mad.lo.s32 	%r126, %r125, %r2, %r124;
	rem.u32 	%r127, %r126, %r36;
	ld.global.u32 	%r128, [%rd17+8];
	mad.lo.s32 	%r129, %r128, %r2, %r127;
	rem.u32 	%r130, %r129, %r36;
	ld.global.u32 	%r131, [%rd17+12];
	mad.lo.s32 	%r132, %r131, %r2, %r130;
	rem.u32 	%r149, %r132, %r36;
	add.s32 	%r143, %r143, 4;
$L__BB0_12:
	setp.eq.s32 	%p9, %r23, 0;
	@%p9 bra 	$L__BB0_15;
	mul.wide.u32 	%rd18, %r143, 4;
	add.s64 	%rd23, %rd1, %rd18;
	neg.s32 	%r147, %r23;
$L__BB0_14:
	.pragma "nounroll";
	ld.global.u32 	%r133, [%rd23];
	mad.lo.s32 	%r134, %r133, %r2, %r149;
	rem.u32 	%r149, %r134, %r36;
	add.s64 	%rd23, %rd23, 4;
	add.s32 	%r147, %r147, 1;
	setp.ne.s32 	%p10, %r147, 0;
	@%p10 bra 	$L__BB0_14;
$L__BB0_15:
	cvta.to.global.u64 	%rd19, %rd8;
	add.s64 	%rd21, %rd19, %rd12;
	st.global.u32 	[%rd21], %r149;
$L__BB0_16:
	ret;

}


// ===== COMPILED SASS (sm_100) =====

	.target	sm_100

	.elftype	@"ET_EXEC"


//--------------------- .note.nv.tkinfo           --------------------------
	.section	.note.nv.tkinfo,"",@"SHT_NOTE"
	.sectionflags	@"SHF_NOTE_NV_TKINFO"
	.tkinfo
        /*0018*/ 	.word	0x00000002
        /*0030*/ 	.string	""
        /*0030*/ 	.string	"ptxas"
        /*0030*/ 	.string	"Cuda compilation tools, release 13.0, V13.0.88"
        /*0030*/ 	.string	"Build cuda_13.0.r13.0/compiler.36424714_0"
        /*0030*/ 	.string	"-arch sm_100 -m 64 "



//--------------------- .note.nv.cuinfo           --------------------------
	.section	.note.nv.cuinfo,"",@"SHT_NOTE"
	.sectionflags	@"SHF_NOTE_NV_CUINFO"
        /*0018*/ 	.short	0x0002
        /*001a*/ 	.short	0x0064
        /*001c*/ 	.short	0x0082
	.zero		2


//--------------------- .nv.info                  --------------------------
	.section	.nv.info,"",@"SHT_CUDA_INFO"
	.align	4


	//----- nvinfo : EIATTR_REGCOUNT
	.align		4
        /*0000*/ 	.byte	0x04, 0x2f
        /*0002*/ 	.short	(.L_1 - .L_0)
	.align		4
.L_0:
        /*0004*/ 	.word	index@(_Z11hash_kernelPjS_jS_jj)
        /*0008*/ 	.word	0x00000014


	//----- nvinfo : EIATTR_FRAME_SIZE
	.align		4
.L_1:
        /*000c*/ 	.byte	0x04, 0x11
        /*000e*/ 	.short	(.L_3 - .L_2)
	.align		4
.L_2:
        /*0010*/ 	.word	index@(_Z11hash_kernelPjS_jS_jj)
        /*0014*/ 	.word	0x00000000


	//----- nvinfo : EIATTR_MIN_STACK_SIZE
	.align		4
.L_3:
        /*0018*/ 	.byte	0x04, 0x12
        /*001a*/ 	.short	(.L_5 - .L_4)
	.align		4
.L_4:
        /*001c*/ 	.word	index@(_Z11hash_kernelPjS_jS_jj)
        /*0020*/ 	.word	0x00000000
.L_5:


//--------------------- .nv.compat                --------------------------
	.section	.nv.compat,"",@"SHT_CUDA_COMPAT_INFO"
	.align	4
        /*0000*/ 	.byte	0x02, 0x09, 0x00, 0x00, 0x02, 0x02, 0x01, 0x00, 0x02, 0x05, 0x05, 0x00, 0x03, 0x07, 0x01, 0x01
        /*0010*/ 	.byte	0x02, 0x03, 0x00, 0x00, 0x02, 0x06, 0x01, 0x00, 0x04, 0x0b, 0x08, 0x00, 0x09, 0x00, 0x00, 0x00
        /*0020*/ 	.byte	0x00, 0x00, 0x00, 0x00


//--------------------- .nv.info._Z11hash_kernelPjS_jS_jj --------------------------
	.section	.nv.info._Z11hash_kernelPjS_jS_jj,"",@"SHT_CUDA_INFO"
	.sectionflags	@""
	.align	4


	//----- nvinfo : EIATTR_CUDA_API_VERSION
	.align		4
        /*0000*/ 	.byte	0x04, 0x37
        /*0002*/ 	.short	(.L_7 - .L_6)
.L_6:
        /*0004*/ 	.word	0x00000082


	//----- nvinfo : EIATTR_KPARAM_INFO
	.align		4
.L_7:
        /*0008*/ 	.byte	0x04, 0x17
        /*000a*/ 	.short	(.L_9 - .L_8)
.L_8:
        /*000c*/ 	.word	0x00000000
        /*0010*/ 	.short	0x0005
        /*0012*/ 	.short	0x0024
        /*0014*/ 	.byte	0x00, 0xf0, 0x11, 0x00


	//----- nvinfo : EIATTR_KPARAM_INFO
	.align		4
.L_9:
        /*0018*/ 	.byte	0x04, 0x17
        /*001a*/ 	.short	(.L_11 - .L_10)
.L_10:
        /*001c*/ 	.word	0x00000000
        /*0020*/ 	.short	0x0004
        /*0022*/ 	.short	0x0020
        /*0024*/ 	.byte	0x00, 0xf0, 0x11, 0x00


	//----- nvinfo : EIATTR_KPARAM_INFO
	.align		4
.L_11:
        /*0028*/ 	.byte	0x04, 0x17
        /*002a*/ 	.short	(.L_13 - .L_12)
.L_12:
        /*002c*/ 	.word	0x00000000
        /*0030*/ 	.short	0x0003
        /*0032*/ 	.short	0x0018
        /*0034*/ 	.byte	0x00, 0xf5, 0x21, 0x00


	//----- nvinfo : EIATTR_KPARAM_INFO
	.align		4
.L_13:
        /*0038*/ 	.byte	0x04, 0x17
        /*003a*/ 	.short	(.L_15 - .L_14)
.L_14:
        /*003c*/ 	.word	0x00000000
        /*0040*/ 	.short	0x0002
        /*0042*/ 	.short	0x0010
        /*0044*/ 	.byte	0x00, 0xf0, 0x11, 0x00


	//----- nvinfo : EIATTR_KPARAM_INFO
	.align		4
.L_15:
        /*0048*/ 	.byte	0x04, 0x17
        /*004a*/ 	.short	(.L_17 - .L_16)
.L_16:
        /*004c*/ 	.word	0x00000000
        /*0050*/ 	.short	0x0001
        /*0052*/ 	.short	0x0008
        /*0054*/ 	.byte	0x00, 0xf5, 0x21, 0x00


	//----- nvinfo : EIATTR_KPARAM_INFO
	.align		4
.L_17:
        /*0058*/ 	.byte	0x04, 0x17
        /*005a*/ 	.short	(.L_19 - .L_18)
.L_18:
        /*005c*/ 	.word	0x00000000
        /*0060*/ 	.short	0x0000
        /*0062*/ 	.short	0x0000
        /*0064*/ 	.byte	0x00, 0xf5, 0x21, 0x00


	//----- nvinfo : EIATTR_SPARSE_MMA_MASK
	.align		4
.L_19:
        /*0068*/ 	.byte	0x03, 0x50
        /*006a*/ 	.short	0x0000


	//----- nvinfo : EIATTR_MAXREG_COUNT
	.align		4
        /*006c*/ 	.byte	0x03, 0x1b
        /*006e*/ 	.short	0x00ff


	//----- nvinfo : EIATTR_MERCURY_ISA_VERSION
	.align		4
        /*0070*/ 	.byte	0x03, 0x5f
        /*0072*/ 	.short	0x0101


	//----- nvinfo : EIATTR_VRC_CTA_INIT_COUNT
	.align		4
        /*0074*/ 	.byte	0x02, 0x4a
	.zero		1
	.zero		1


	//----- nvinfo : EIATTR_EXIT_INSTR_OFFSETS
	.align		4
        /*0078*/ 	.byte	0x04, 0x1c
        /*007a*/ 	.short	(.L_21 - .L_20)


	//   ....[0]....
.L_20:
        /*007c*/ 	.word	0x00000070


	//   ....[1]....
        /*0080*/ 	.word	0x000017d0


	//----- nvinfo : EIATTR_CBANK_PARAM_SIZE
	.align		4
.L_21:
        /*0084*/ 	.byte	0x03, 0x19
        /*0086*/ 	.short	0x0028


	//----- nvinfo : EIATTR_PARAM_CBANK
	.align		4
        /*0088*/ 	.byte	0x04, 0x0a
        /*008a*/ 	.short	(.L_23 - .L_22)
	.align		4
.L_22:
        /*008c*/ 	.word	index@(.nv.constant0._Z11hash_kernelPjS_jS_jj)
        /*0090*/ 	.short	0x0380
        /*0092*/ 	.short	0x0028


	//----- nvinfo : EIATTR_SW_WAR
	.align		4
.L_23:
        /*0094*/ 	.byte	0x04, 0x36
        /*0096*/ 	.short	(.L_25 - .L_24)
.L_24:
        /*0098*/ 	.word	0x00000008
.L_25:


//--------------------- .nv.callgraph             --------------------------
	.section	.nv.callgraph,"",@"SHT_CUDA_CALLGRAPH"
	.align	4
	.sectionentsize	8
	.align		4
        /*0000*/ 	.word	0x00000000
	.align		4
        /*0004*/ 	.word	0xffffffff
	.align		4
        /*0008*/ 	.word	0x00000000
	.align		4
        /*000c*/ 	.word	0xfffffffe
	.align		4
        /*0010*/ 	.word	0x00000000
	.align		4
        /*0014*/ 	.word	0xfffffffd
	.align		4
        /*0018*/ 	.word	0x00000000
	.align		4
        /*001c*/ 	.word	0xfffffffc


//--------------------- .text._Z11hash_kernelPjS_jS_jj --------------------------
	.section	.text._Z11hash_kernelPjS_jS_jj,"ax",@progbits
	.align	128
        .global         _Z11hash_kernelPjS_jS_jj
        .type           _Z11hash_kernelPjS_jS_jj,@function
        .size           _Z11hash_kernelPjS_jS_jj,(.L_x_7 - _Z11hash_kernelPjS_jS_jj)
        .other          _Z11hash_kernelPjS_jS_jj,@"STO_CUDA_ENTRY STV_DEFAULT"
_Z11hash_kernelPjS_jS_jj:
.text._Z11hash_kernelPjS_jS_jj:
[----:B------:R-:W-:Y:S01]  /*0000*/  LDC R1, c[0x0][0x37c] ;  /* 0x0000df00ff017b82 */ /* 0x000fe20000000800 */
[----:B------:R-:W0:Y:S01]  /*0010*/  S2R R0, SR_CTAID.X ;  /* 0x0000000000007919 */ /* 0x000e220000002500 */
[----:B------:R-:W0:Y:S01]  /*0020*/  LDCU UR4, c[0x0][0x360] ;  /* 0x00006c00ff0477ac */ /* 0x000e220008000800 */
[----:B------:R-:W0:Y:S01]  /*0030*/  S2R R3, SR_TID.X ;  /* 0x0000000000037919 */ /* 0x000e220000002100 */
[----:B------:R-:W1:Y:S01]  /*0040*/  LDCU UR5, c[0x0][0x390] ;  /* 0x00007200ff0577ac */ /* 0x000e620008000800 */
[----:B0-----:R-:W-:-:S05]  /*0050*/  IMAD R0, R0, UR4, R3 ;  /* 0x0000000400007c24 */ /* 0x001fca000f8e0203 */
[----:B-1----:R-:W-:-:S13]  /*0060*/  ISETP.GE.U32.AND P0, PT, R0, UR5, PT ;  /* 0x0000000500007c0c */ /* 0x002fda000bf06070 */
[----:B------:R-:W-:Y:S05]  /*0070*/  @P0 EXIT ;  /* 0x000000000000094d */ /* 0x000fea0003800000 */
[----:B------:R-:W0:Y:S01]  /*0080*/  LDC.64 R4, c[0x0][0x398] ;  /* 0x0000e600ff047b82 */ /* 0x000e220000000a00 */
[----:B------:R-:W0:Y:S01]  /*0090*/  LDCU.64 UR10, c[0x0][0x358] ;  /* 0x00006b00ff0a77ac */ /* 0x000e220008000a00 */
[----:B------:R-:W1:Y:S06]  /*00a0*/  LDCU.64 UR8, c[0x0][0x3a0] ;  /* 0x00007400ff0877ac */ /* 0x000e6c0008000a00 */
[----:B------:R-:W2:Y:S01]  /*00b0*/  LDC.64 R2, c[0x0][0x388] ;  /* 0x0000e200ff027b82 */ /* 0x000ea20000000a00 */
[----:B0-----:R-:W3:Y:S01]  /*00c0*/  LDG.E R5, desc[UR10][R4.64] ;  /* 0x0000000a04057981 */ /* 0x001ee2000c1e1900 */
[----:B--2---:R-:W-:-:S06]  /*00d0*/  IMAD.WIDE.U32 R2, R0, 0x4, R2 ;  /* 0x0000000400027825 */ /* 0x004fcc00078e0002 */
[----:B------:R-:W2:Y:S01]  /*00e0*/  LDG.E R2, desc[UR10][R2.64] ;  /* 0x0000000a02027981 */ /* 0x000ea2000c1e1900 */
[----:B-1----:R-:W0:Y:S01]  /*00f0*/  I2F.U32.RP R8, UR9 ;  /* 0x0000000900087d06 */ /* 0x002e220008209000 */
[----:B------:R-:W-:-:S07]  /*0100*/  UISETP.GE.U32.AND UP0, UPT, UR8, 0x2, UPT ;  /* 0x000000020800788c */ /* 0x000fce000bf06070 */
[----:B0-----:R-:W0:Y:S02]  /*0110*/  MUFU.RCP R8, R8 ;  /* 0x0000000800087308 */ /* 0x001e240000001000 */
[----:B0-----:R-:W-:-:S06]  /*0120*/  IADD3 R6, PT, PT, R8, 0xffffffe, RZ ;  /* 0x0ffffffe08067810 */ /* 0x001fcc0007ffe0ff */
[----:B------:R0:W1:Y:S02]  /*0130*/  F2I.FTZ.U32.TRUNC.NTZ R7, R6 ;  /* 0x0000000600077305 */ /* 0x000064000021f000 */
[----:B0-----:R-:W-:Y:S02]  /*0140*/  HFMA2 R6, -RZ, RZ, 0, 0 ;  /* 0x00000000ff067431 */ /* 0x001fe400000001ff */
[----:B-1----:R-:W-:Y:S02]  /*0150*/  IMAD.MOV R10, RZ, RZ, -R7 ;  /* 0x000000ffff0a7224 */ /* 0x002fe400078e0a07 */
[----:B---3--:R-:W-:Y:S02]  /*0160*/  IMAD R9, R0, R5, R5 ;  /* 0x0000000500097224 */ /* 0x008fe400078e0205 */
[----:B------:R-:W-:-:S04]  /*0170*/  IMAD R5, R10, UR9, RZ ;  /* 0x000000090a057c24 */ /* 0x000fc8000f8e02ff */
[----:B------:R-:W-:Y:S01]  /*0180*/  IMAD.HI.U32 R4, R7, R5, R6 ;  /* 0x0000000507047227 */ /* 0x000fe200078e0006 */
[----:B------:R-:W-:-:S03]  /*0190*/  LOP3.LUT R5, RZ, UR9, RZ, 0x33, !PT ;  /* 0x00000009ff057c12 */ /* 0x000fc6000f8e33ff */
[----:B--2---:R-:W-:-:S04]  /*01a0*/  IMAD.IADD R9, R2, 0x1, R9 ;  /* 0x0000000102097824 */ /* 0x004fc800078e0209 */
[----:B------:R-:W-:-:S05]  /*01b0*/  IMAD.HI.U32 R2, R4, R9, RZ ;  /* 0x0000000904027227 */ /* 0x000fca00078e00ff */
[----:B------:R-:W-:-:S05]  /*01c0*/  IADD3 R2, PT, PT, -R2, RZ, RZ ;  /* 0x000000ff02027210 */ /* 0x000fca0007ffe1ff */
[----:B------:R-:W-:-:S05]  /*01d0*/  IMAD R2, R2, UR9, R9 ;  /* 0x0000000902027c24 */ /* 0x000fca000f8e0209 */
[----:B------:R-:W-:-:S13]  /*01e0*/  ISETP.GE.U32.AND P0, PT, R2, UR9, PT ;  /* 0x0000000902007c0c */ /* 0x000fda000bf06070 */
[----:B------:R-:W-:Y:S01]  /*01f0*/  @P0 VIADD R2, R2, -UR9 ;  /* 0x8000000902020c36 */ /* 0x000fe20008000000 */
[----:B------:R-:W-:-:S04]  /*0200*/  ISETP.NE.U32.AND P0, PT, RZ, UR9, PT ;  /* 0x00000009ff007c0c */ /* 0x000fc8000bf05070 */
[----:B------:R-:W-:-:S13]  /*0210*/  ISETP.GE.U32.AND P1, PT, R2, UR9, PT ;  /* 0x0000000902007c0c */ /* 0x000fda000bf26070 */
[----:B------:R-:W-:-:S04]  /*0220*/  @P1 IADD3 R2, PT, PT, R2, -UR9, RZ ;  /* 0x8000000902021c10 */ /* 0x000fc8000fffe0ff */
[----:B------:R-:W-:Y:S01]  /*0230*/  SEL R7, R5, R2, !P0 ;  /* 0x0000000205077207 */ /* 0x000fe20004000000 */
[----:B------:R-:W-:Y:S06]  /*0240*/  BRA.U !UP0, `(.L_x_0) ;  /* 0x0000001508547547 */ /* 0x000fec000b800000 */
[----:B------:R-:W-:Y:S01]  /*0250*/  UIADD3 UR5, UPT, UPT, UR8, -0x2, URZ ;  /* 0xfffffffe08057890 */ /* 0x000fe2000fffe0ff */
[----:B------:R-:W-:Y:S01]  /*0260*/  VIADD R6, R0, 0x1 ;  /* 0x0000000100067836 */ /* 0x000fe20000000000 */
[----:B------:R-:W-:Y:S01]  /*0270*/  UIADD3 UR4, UPT, UPT, UR8, -0x1, URZ ;  /* 0xffffffff08047890 */ /* 0x000fe2000fffe0ff */
[----:B------:R-:W-:Y:S01]  /*0280*/  MOV R8, 0x1 ;  /* 0x0000000100087802 */ /* 0x000fe20000000f00 */
[----:B------:R-:W-:Y:S02]  /*0290*/  UISETP.GE.U32.AND UP0, UPT, UR5, 0xf, UPT ;  /* 0x0000000f0500788c */ /* 0x000fe4000bf06070 */
[----:B------:R-:W-:-:S07]  /*02a0*/  ULOP3.LUT UR8, UR4, 0xf, URZ, 0xc0, !UPT ;  /* 0x0000000f04087892 */ /* 0x000fce000f8ec0ff */
[----:B------:R-:W-:Y:S05]  /*02b0*/  BRA.U !UP0, `(.L_x_1) ;  /* 0x0000000908bc7547 */ /* 0x000fea000b800000 */
[----:B------:R-:W0:Y:S01]  /*02c0*/  LDCU.64 UR6, c[0x0][0x398] ;  /* 0x00007300ff0677ac */ /* 0x000e220008000a00 */
[----:B------:R-:W-:Y:S01]  /*02d0*/  IMAD.MOV.U32 R8, RZ, RZ, RZ ;  /* 0x000000ffff087224 */ /* 0x000fe200078e00ff */
[----:B------:R-:W-:-:S04]  /*02e0*/  ULOP3.LUT UR5, UR4, 0xfffffff0, URZ, 0xc0, !UPT ;  /* 0xfffffff004057892 */ /* 0x000fc8000f8ec0ff */
[----:B------:R-:W-:Y:S02]  /*02f0*/  UIADD3 UR5, UPT, UPT, -UR5, URZ, URZ ;  /* 0x000000ff05057290 */ /* 0x000fe4000fffe1ff */
[----:B0-----:R-:W-:-:S04]  /*0300*/  UIADD3 UR6, UP0, UPT, UR6, 0x20, URZ ;  /* 0x0000002006067890 */ /* 0x001fc8000ff1e0ff */
[----:B------:R-:W-:Y:S02]  /*0310*/  UIADD3.X UR7, UPT, UPT, URZ, UR7, URZ, UP0, !UPT ;  /* 0x00000007ff077290 */ /* 0x000fe400087fe4ff */
[----:B------:R-:W-:-:S04]  /*0320*/  MOV R2, UR6 ;  /* 0x0000000600027c02 */ /* 0x000fc80008000f00 */
[----:B------:R-:W-:-:S07]  /*0330*/  IMAD.U32 R3, RZ, RZ, UR7 ;  /* 0x00000007ff037e24 */ /* 0x000fce000f8e00ff */
.L_x_2:
[----:B------:R-:W2:Y:S04]  /*0340*/  LDG.E R10, desc[UR10][R2.64+-0x1c] ;  /* 0xffffe40a020a7981 */ /* 0x000ea8000c1e1900 */
[----:B------:R-:W3:Y:S04]  /*0350*/  LDG.E R12, desc[UR10][R2.64+-0x18] ;  /* 0xffffe80a020c7981 */ /* 0x000ee8000c1e1900 */
[----:B------:R-:W4:Y:S04]  /*0360*/  LDG.E R14, desc[UR10][R2.64+-0x14] ;  /* 0xffffec0a020e7981 */ /* 0x000f28000c1e1900 */
[----:B------:R-:W5:Y:S04]  /*0370*/  LDG.E R17, desc[UR10][R2.64+-0x10] ;  /* 0xfffff00a02117981 */ /* 0x000f68000c1e1900 */
[----:B------:R-:W5:Y:S04]  /*0380*/  LDG.E R11, desc[UR10][R2.64+-0xc] ;  /* 0xfffff40a020b7981 */ /* 0x000f68000c1e1900 */
[----:B------:R-:W5:Y:S01]  /*0390*/  LDG.E R9, desc[UR10][R2.64+-0x8] ;  /* 0xfffff80a02097981 */ /* 0x000f62000c1e1900 */
[----:B--2---:R-:W-:-:S04]  /*03a0*/  IMAD R7, R6, R10, R7 ;  /* 0x0000000a06077224 */ /* 0x004fc800078e0207 */
[----:B------:R-:W-:-:S05]  /*03b0*/  IMAD.HI.U32 R10, R4, R7, RZ ;  /* 0x00000007040a7227 */ /* 0x000fca00078e00ff */
[----:B------:R-:W-:-:S05]  /*03c0*/  IADD3 R10, PT, PT, -R10, RZ, RZ ;  /* 0x000000ff0a0a7210 */ /* 0x000fca0007ffe1ff */
[----:B------:R-:W-:Y:S02]  /*03d0*/  IMAD R10, R10, UR9, R7 ;  /* 0x000000090a0a7c24 */ /* 0x000fe4000f8e0207 */
[----:B------:R-:W2:Y:S03]  /*03e0*/  LDG.E R7, desc[UR10][R2.64+-0x4] ;  /* 0xfffffc0a02077981 */ /* 0x000ea6000c1e1900 */
[----:B------:R-:W-:-:S13]  /*03f0*/  ISETP.GE.U32.AND P1, PT, R10, UR9, PT ;  /* 0x000000090a007c0c */ /* 0x000fda000bf26070 */
[----:B------:R-:W-:-:S05]  /*0400*/  @P1 VIADD R10, R10, -UR9 ;  /* 0x800000090a0a1c36 */ /* 0x000fca0008000000 */
[----:B------:R-:W-:-:S13]  /*0410*/  ISETP.GE.U32.AND P1, PT, R10, UR9, PT ;  /* 0x000000090a007c0c */ /* 0x000fda000bf26070 */
[----:B------:R-:W-:-:S04]  /*0420*/  @P1 IADD3 R10, PT, PT, R10, -UR9, RZ ;  /* 0x800000090a0a1c10 */ /* 0x000fc8000fffe0ff */
[----:B------:R-:W-:-:S05]  /*0430*/  SEL R13, R5, R10, !P0 ;  /* 0x0000000a050d7207 */ /* 0x000fca0004000000 */
[----:B---3--:R-:W-:-:S04]  /*0440*/  IMAD R13, R6, R12, R13 ;  /* 0x0000000c060d7224 */ /* 0x008fc800078e020d */
[----:B------:R-:W-:-:S04]  /*0450*/  IMAD.HI.U32 R10, R4, R13, RZ ;  /* 0x0000000d040a7227 */ /* 0x000fc800078e00ff */
[----:B------:R-:W-:-:S04]  /*0460*/  IMAD.MOV R10, RZ, RZ, -R10 ;  /* 0x000000ffff0a7224 */ /* 0x000fc800078e0a0a */
[----:B------:R-:W-:Y:S02]  /*0470*/  IMAD R10, R10, UR9, R13 ;  /* 0x000000090a0a7c24 */ /* 0x000fe4000f8e020d */
[----:B------:R-:W3:Y:S03]  /*0480*/  LDG.E R13, desc[UR10][R2.64] ;  /* 0x0000000a020d7981 */ /* 0x000ee6000c1e1900 */
[----:B------:R-:W-:-:S13]  /*0490*/  ISETP.GE.U32.AND P1, PT, R10, UR9, PT ;  /* 0x000000090a007c0c */ /* 0x000fda000bf26070 */
[----:B------:R-:W-:-:S04]  /*04a0*/  @P1 IADD3 R10, PT, PT, R10, -UR9, RZ ;  /* 0x800000090a0a1c10 */ /* 0x000fc8000fffe0ff */
[----:B------:R-:W-:-:S13]  /*04b0*/  ISETP.GE.U32.AND P1, PT, R10, UR9, PT ;  /* 0x000000090a007c0c */ /* 0x000fda000bf26070 */
[----:B------:R-:W-:-:S05]  /*04c0*/  @P1 VIADD R10, R10, -UR9 ;  /* 0x800000090a0a1c36 */ /* 0x000fca0008000000 */
[----:B------:R-:W-:-:S05]  /*04d0*/  SEL R15, R5, R10, !P0 ;  /* 0x0000000a050f7207 */ /* 0x000fca0004000000 */
[----:B----4-:R-:W-:-:S04]  /*04e0*/  IMAD R15, R6, R14, R15 ;  /* 0x0000000e060f7224 */ /* 0x010fc800078e020f */
[----:B------:R-:W-:-:S05]  /*04f0*/  IMAD.HI.U32 R10, R4, R15, RZ ;  /* 0x0000000f040a7227 */ /* 0x000fca00078e00ff */
[----:B------:R-:W-:-:S05]  /*0500*/  IADD3 R10, PT, PT, -R10, RZ, RZ ;  /* 0x000000ff0a0a7210 */ /* 0x000fca0007ffe1ff */
[----:B------:R-:W-:Y:S02]  /*0510*/  IMAD R10, R10, UR9, R15 ;  /* 0x000000090a0a7c24 */ /* 0x000fe4000f8e020f */
[----:B------:R-:W4:Y:S03]  /*0520*/  LDG.E R15, desc[UR10][R2.64+0x4] ;  /* 0x0000040a020f7981 */ /* 0x000f26000c1e1900 */
[----:B------:R-:W-:-:S13]  /*0530*/  ISETP.GE.U32.AND P1, PT, R10, UR9, PT ;  /* 0x000000090a007c0c */ /* 0x000fda000bf26070 */
[----:B------:R-:W-:-:S05]  /*0540*/  @P1 VIADD R10, R10, -UR9 ;  /* 0x800000090a0a1c36 */ /* 0x000fca0008000000 */
[----:B------:R-:W-:-:S13]  /*0550*/  ISETP.GE.U32.AND P1, PT, R10, UR9, PT ;  /* 0x000000090a007c0c */ /* 0x000fda000bf26070 */
[----:B------:R-:W-:-:S04]  /*0560*/  @P1 IADD3 R10, PT, PT, R10, -UR9, RZ ;  /* 0x800000090a0a1c10 */ /* 0x000fc8000fffe0ff */
[----:B------:R-:W-:-:S05]  /*0570*/  SEL R10, R5, R10, !P0 ;  /* 0x0000000a050a7207 */ /* 0x000fca0004000000 */
[----:B-----5:R-:W-:-:S04]  /*0580*/  IMAD R17, R6, R17, R10 ;  /* 0x0000001106117224 */ /* 0x020fc800078e020a */
[----:B------:R-:W-:-:S04]  /*0590*/  IMAD.HI.U32 R10, R4, R17, RZ ;  /* 0x00000011040a7227 */ /* 0x000fc800078e00ff */
[----:B------:R-:W-:-:S04]  /*05a0*/  IMAD.MOV R10, RZ, RZ, -R10 ;  /* 0x000000ffff0a7224 */ /* 0x000fc800078e0a0a */
[----:B------:R-:W-:Y:S02]  /*05b0*/  IMAD R10, R10, UR9, R17 ;  /* 0x000000090a0a7c24 */ /* 0x000fe4000f8e0211 */
[----:B------:R-:W5:Y:S03]  /*05c0*/  LDG.E R17, desc[UR10][R2.64+0x8] ;  /* 0x0000080a02117981 */ /* 0x000f66000c1e1900 */
[----:B------:R-:W-:-:S13]  /*05d0*/  ISETP.GE.U32.AND P1, PT, R10, UR9, PT ;  /* 0x000000090a007c0c */ /* 0x000fda000bf26070 */
[----:B------:R-:W-:-:S04]  /*05e0*/  @P1 IADD3 R10, PT, PT, R10, -UR9, RZ ;  /* 0x800000090a0a1c10 */ /* 0x000fc8000fffe0ff */
[----:B------:R-:W-:-:S13]  /*05f0*/  ISETP.GE.U32.AND P1, PT, R10, UR9, PT ;  /* 0x000000090a007c0c */ /* 0x000fda000bf26070 */
[----:B------:R-:W-:-:S05]  /*0600*/  @P1 VIADD R10, R10, -UR9 ;  /* 0x800000090a0a1c36 */ /* 0x000fca0008000000 */
[----:B------:R-:W-:-:S05]  /*0610*/  SEL R10, R5, R10, !P0 ;  /* 0x0000000a050a7207 */ /* 0x000fca0004000000 */
[----:B------:R-:W-:-:S04]  /*0620*/  IMAD R11, R6, R11, R10 ;  /* 0x0000000b060b7224 */ /* 0x000fc800078e020a */
[----:B------:R-:W-:-:S05]  /*0630*/  IMAD.HI.U32 R10, R4, R11, RZ ;  /* 0x0000000b040a7227 */ /* 0x000fca00078e00ff */
[----:B------:R-:W-:-:S05]  /*0640*/  IADD3 R10, PT, PT, -R10, RZ, RZ ;  /* 0x000000ff0a0a7210 */ /* 0x000fca0007ffe1ff */
[----:B------:R-:W-:Y:S02]  /*0650*/  IMAD R10, R10, UR9, R11 ;  /* 0x000000090a0a7c24 */ /* 0x000fe4000f8e020b */
[----:B------:R-:W5:Y:S03]  /*0660*/  LDG.E R11, desc[UR10][R2.64+0xc] ;  /* 0x00000c0a020b7981 */ /* 0x000f66000c1e1900 */
[----:B------:R-:W-:-:S13]  /*0670*/  ISETP.GE.U32.AND P1, PT, R10, UR9, PT ;  /* 0x000000090a007c0c */ /* 0x000fda000bf26070 */
[----:B------:R-:W-:-:S05]  /*0680*/  @P1 VIADD R10, R10, -UR9 ;  /* 0x800000090a0a1c36 */ /* 0x000fca0008000000 */
[----:B------:R-:W-:-:S13]  /*0690*/  ISETP.GE.U32.AND P1, PT, R10, UR9, PT ;  /* 0x000000090a007c0c */ /* 0x000fda000bf26070 */
[----:B------:R-:W-:-:S04]  /*06a0*/  @P1 IADD3 R10, PT, PT, R10, -UR9, RZ ;  /* 0x800000090a0a1c10 */ /* 0x000fc8000fffe0ff */
[----:B------:R-:W-:-:S05]  /*06b0*/  SEL R10, R5, R10, !P0 ;  /* 0x0000000a050a7207 */ /* 0x000fca0004000000 */
[----:B------:R-:W-:-:S04]  /*06c0*/  IMAD R9, R6, R9, R10 ;  /* 0x0000000906097224 */ /* 0x000fc800078e020a */
        /* <DEDUP_REMOVED lines=52> */
[----:B------:R-:W-:-:S05]  /*0a10*/  IMAD R10, R10, UR9, R11 ;  /* 0x000000090a0a7c24 */ /* 0x000fca000f8e020b */
        /* <DEDUP_REMOVED lines=8> */
[----:B------:R-:W-:-:S05]  /*0aa0*/  IMAD R10, R10, UR9, R9 ;  /* 0x000000090a0a7c24 */ /* 0x000fca000f8e0209 */
        /* <DEDUP_REMOVED lines=35> */
[----:B------:R-:W-:-:S05]  /*0ce0*/  IMAD R10, R10, UR9, R17 ;  /* 0x000000090a0a7c24 */ /* 0x000fca000f8e0211 */
[----:B------:R-:W-:Y:S01]  /*0cf0*/  ISETP.GE.U32.AND P1, PT, R10, UR9, PT ;  /* 0x000000090a007c0c */ /* 0x000fe2000bf26070 */
[----:B------:R-:W-:-:S12]  /*0d00*/  UIADD3 UR5, UPT, UPT, UR5, 0x10, URZ ;  /* 0x0000001005057890 */ /* 0x000fd8000fffe0ff */
[----:B------:R-:W-:-:S04]  /*0d10*/  @P1 IADD3 R10, PT, PT, R10, -UR9, RZ ;  /* 0x800000090a0a1c10 */ /* 0x000fc8000fffe0ff */
[----:B------:R-:W-:Y:S01]  /*0d20*/  ISETP.GE.U32.AND P1, PT, R10, UR9, PT ;  /* 0x000000090a007c0c */ /* 0x000fe2000bf26070 */
[----:B------:R-:W-:Y:S01]  /*0d30*/  UISETP.NE.AND UP0, UPT, UR5, URZ, UPT ;  /* 0x000000ff0500728c */ /* 0x000fe2000bf05270 */
[----:B------:R-:W-:Y:S01]  /*0d40*/  IADD3 R2, P2, PT, R2, 0x40, RZ ;  /* 0x0000004002027810 */ /* 0x000fe20007f5e0ff */
[----:B------:R-:W-:-:S03]  /*0d50*/  VIADD R8, R8, 0x10 ;  /* 0x0000001008087836 */ /* 0x000fc60000000000 */
[----:B------:R-:W-:-:S07]  /*0d60*/  IADD3.X R3, PT, PT, RZ, R3, RZ, P2, !PT ;  /* 0x00000003ff037210 */ /* 0x000fce00017fe4ff */
[----:B------:R-:W-:-:S05]  /*0d70*/  @P1 VIADD R10, R10, -UR9 ;  /* 0x800000090a0a1c36 */ /* 0x000fca0008000000 */
[----:B------:R-:W-:Y:S01]  /*0d80*/  SEL R7, R5, R10, !P0 ;  /* 0x0000000a05077207 */ /* 0x000fe20004000000 */
[----:B------:R-:W-:Y:S06]  /*0d90*/  BRA.U UP0, `(.L_x_2) ;  /* 0xfffffff500687547 */ /* 0x000fec000b83ffff */
[----:B------:R-:W-:-:S07]  /*0da0*/  IADD3 R8, PT, PT, R8, 0x1, RZ ;  /* 0x0000000108087810 */ /* 0x000fce0007ffe0ff */
.L_x_1:
[----:B------:R-:W-:-:S09]  /*0db0*/  UISETP.NE.AND UP0, UPT, UR8, URZ, UPT ;  /* 0x000000ff0800728c */ /* 0x000fd2000bf05270 */
[----:B------:R-:W-:Y:S05]  /*0dc0*/  BRA.U !UP0, `(.L_x_0) ;  /* 0x0000000908747547 */ /* 0x000fea000b800000 */
[----:B------:R-:W-:Y:S02]  /*0dd0*/  UISETP.GE.U32.AND UP0, UPT, UR8, 0x8, UPT ;  /* 0x000000080800788c */ /* 0x000fe4000bf06070 */
[----:B------:R-:W-:-:S04]  /*0de0*/  ULOP3.LUT UR5, UR4, 0x7, URZ, 0xc0, !UPT ;  /* 0x0000000704057892 */ /* 0x000fc8000f8ec0ff */
[----:B------:R-:W-:-:S03]  /*0df0*/  UISETP.NE.AND UP1, UPT, UR5, URZ, UPT ;  /* 0x000000ff0500728c */ /* 0x000fc6000bf25270 */
[----:B------:R-:W-:Y:S08]  /*0e00*/  BRA.U !UP0, `(.L_x_3) ;  /* 0x00000005084c7547 */ /* 0x000ff0000b800000 */
[----:B------:R-:W0:Y:S02]  /*0e10*/  LDC.64 R2, c[0x0][0x398] ;  /* 0x0000e600ff027b82 */ /* 0x000e240000000a00 */
[----:B0-----:R-:W-:-:S05]  /*0e20*/  IMAD.WIDE.U32 R2, R8, 0x4, R2 ;  /* 0x0000000408027825 */ /* 0x001fca00078e0002 */
[----:B------:R-:W2:Y:S04]  /*0e30*/  LDG.E R10, desc[UR10][R2.64] ;  /* 0x0000000a020a7981 */ /* 0x000ea8000c1e1900 */
[----:B------:R-:W3:Y:S04]  /*0e40*/  LDG.E R12, desc[UR10][R2.64+0x4] ;  /* 0x0000040a020c7981 */ /* 0x000ee8000c1e1900 */
[----:B------:R-:W4:Y:S04]  /*0e50*/  LDG.E R14, desc[UR10][R2.64+0x8] ;  /* 0x0000080a020e7981 */ /* 0x000f28000c1e1900 */
[----:B------:R-:W5:Y:S04]  /*0e60*/  LDG.E R15, desc[UR10][R2.64+0xc] ;  /* 0x00000c0a020f7981 */ /* 0x000f68000c1e1900 */
[----:B------:R-:W5:Y:S04]  /*0e70*/  LDG.E R11, desc[UR10][R2.64+0x10] ;  /* 0x0000100a020b7981 */ /* 0x000f68000c1e1900 */
[----:B------:R-:W5:Y:S01]  /*0e80*/  LDG.E R9, desc[UR10][R2.64+0x14] ;  /* 0x0000140a02097981 */ /* 0x000f62000c1e1900 */
[----:B--2---:R-:W-:-:S04]  /*0e90*/  IMAD R7, R6, R10, R7 ;  /* 0x0000000a06077224 */ /* 0x004fc800078e0207 */
[----:B------:R-:W-:-:S04]  /*0ea0*/  IMAD.HI.U32 R10, R4, R7, RZ ;  /* 0x00000007040a7227 */ /* 0x000fc800078e00ff */
[----:B------:R-:W-:-:S04]  /*0eb0*/  IMAD.MOV R10, RZ, RZ, -R10 ;  /* 0x000000ffff0a7224 */ /* 0x000fc800078e0a0a */
[----:B------:R-:W-:Y:S02]  /*0ec0*/  IMAD R10, R10, UR9, R7 ;  /* 0x000000090a0a7c24 */ /* 0x000fe4000f8e0207 */
[----:B------:R-:W2:Y:S03]  /*0ed0*/  LDG.E R7, desc[UR10][R2.64+0x18] ;  /* 0x0000180a02077981 */ /* 0x000ea6000c1e1900 */
[----:B------:R-:W-:-:S13]  /*0ee0*/  ISETP.GE.U32.AND P1, PT, R10, UR9, PT ;  /* 0x000000090a007c0c */ /* 0x000fda000bf26070 */
[----:B------:R-:W-:-:S04]  /*0ef0*/  @P1 IADD3 R10, PT, PT, R10, -UR9, RZ ;  /* 0x800000090a0a1c10 */ /* 0x000fc8000fffe0ff */
[----:B------:R-:W-:-:S13]  /*0f00*/  ISETP.GE.U32.AND P1, PT, R10, UR9, PT ;  /* 0x000000090a007c0c */ /* 0x000fda000bf26070 */
[----:B------:R-:W-:-:S05]  /*0f10*/  @P1 VIADD R10, R10, -UR9 ;  /* 0x800000090a0a1c36 */ /* 0x000fca0008000000 */
[----:B------:R-:W-:-:S05]  /*0f20*/  SEL R13, R5, R10, !P0 ;  /* 0x0000000a050d7207 */ /* 0x000fca0004000000 */
[----:B---3--:R-:W-:-:S04]  /*0f30*/  IMAD R13, R6, R12, R13 ;  /* 0x0000000c060d7224 */ /* 0x008fc800078e020d */
[----:B------:R-:W-:-:S05]  /*0f40*/  IMAD.HI.U32 R10, R4, R13, RZ ;  /* 0x0000000d040a7227 */ /* 0x000fca00078e00ff */
[----:B------:R-:W-:-:S05]  /*0f50*/  IADD3 R10, PT, PT, -R10, RZ, RZ ;  /* 0x000000ff0a0a7210 */ /* 0x000fca0007ffe1ff */
[----:B------:R-:W-:Y:S02]  /*0f60*/  IMAD R10, R10, UR9, R13 ;  /* 0x000000090a0a7c24 */ /* 0x000fe4000f8e020d */
[----:B------:R0:W3:Y:S03]  /*0f70*/  LDG.E R13, desc[UR10][R2.64+0x1c] ;  /* 0x00001c0a020d7981 */ /* 0x0000e6000c1e1900 */
[----:B------:R-:W-:-:S13]  /*0f80*/  ISETP.GE.U32.AND P1, PT, R10, UR9, PT ;  /* 0x000000090a007c0c */ /* 0x000fda000bf26070 */
[----:B------:R-:W-:-:S05]  /*0f90*/  @P1 VIADD R10, R10, -UR9 ;  /* 0x800000090a0a1c36 */ /* 0x000fca0008000000 */
[----:B------:R-:W-:-:S13]  /*0fa0*/  ISETP.GE.U32.AND P1, PT, R10, UR9, PT ;  /* 0x000000090a007c0c */ /* 0x000fda000bf26070 */
[----:B------:R-:W-:-:S04]  /*0fb0*/  @P1 IADD3 R10, PT, PT, R10, -UR9, RZ ;  /* 0x800000090a0a1c10 */ /* 0x000fc8000fffe0ff */
[----:B------:R-:W-:-:S05]  /*0fc0*/  SEL R17, R5, R10, !P0 ;  /* 0x0000000a05117207 */ /* 0x000fca0004000000 */
[----:B----4-:R-:W-:-:S04]  /*0fd0*/  IMAD R17, R6, R14, R17 ;  /* 0x0000000e06117224 */ /* 0x010fc800078e0211 */
        /* <DEDUP_REMOVED lines=8> */
[----:B-----5:R-:W-:-:S04]  /*1060*/  IMAD R15, R6, R15, R10 ;  /* 0x0000000f060f7224 */ /* 0x020fc800078e020a */
[----:B0-----:R-:W-:-:S05]  /*1070*/  IMAD.HI.U32 R2, R4, R15, RZ ;  /* 0x0000000f04027227 */ /* 0x001fca00078e00ff */
        /* <DEDUP_REMOVED lines=25> */
[----:B--2---:R-:W-:-:S04]  /*1210*/  IMAD R7, R6, R7, R2 ;  /* 0x0000000706077224 */ /* 0x004fc800078e0202 */
        /* <DEDUP_REMOVED lines=11> */
[----:B------:R-:W-:-:S05]  /*12d0*/  IMAD R2, R2, UR9, R13 ;  /* 0x0000000902027c24 */ /* 0x000fca000f8e020d */
[----:B------:R-:W-:-:S13]  /*12e0*/  ISETP.GE.U32.AND P1, PT, R2, UR9, PT ;  /* 0x0000000902007c0c */ /* 0x000fda000bf26070 */
[----:B------:R-:W-:-:S05]  /*12f0*/  @P1 VIADD R2, R2, -UR9 ;  /* 0x8000000902021c36 */ /* 0x000fca0008000000 */
[----:B------:R-:W-:Y:S01]  /*1300*/  ISETP.GE.U32.AND P1, PT, R2, UR9, PT ;  /* 0x0000000902007c0c */ /* 0x000fe2000bf26070 */
[----:B------:R-:W-:-:S12]  /*1310*/  VIADD R8, R8, 0x8 ;  /* 0x0000000808087836 */ /* 0x000fd80000000000 */
[----:B------:R-:W-:-:S04]  /*1320*/  @P1 IADD3 R2, PT, PT, R2, -UR9, RZ ;  /* 0x8000000902021c10 */ /* 0x000fc8000fffe0ff */
[----:B------:R-:W-:-:S07]  /*1330*/  SEL R7, R5, R2, !P0 ;  /* 0x0000000205077207 */ /* 0x000fce0004000000 */
.L_x_3:
        /* <DEDUP_REMOVED lines=10> */
[----:B------:R0:W5:Y:S01]  /*13e0*/  LDG.E R13, desc[UR10][R2.64+0xc] ;  /* 0x00000c0a020d7981 */ /* 0x000162000c1e1900 */
[----:B------:R-:W-:Y:S01]  /*13f0*/  IADD3 R8, PT, PT, R8, 0x4, RZ ;  /* 0x0000000408087810 */ /* 0x000fe20007ffe0ff */
        /* <DEDUP_REMOVED lines=10> */
[----:B0-----:R-:W-:-:S04]  /*14a0*/  IMAD.HI.U32 R2, R4, R7, RZ ;  /* 0x0000000704027227 */ /* 0x001fc800078e00ff */
        /* <DEDUP_REMOVED lines=20> */
[----:B------:R-:W-:-:S13]  /*15f0*/  ISETP.GE.U32.AND P1, PT, R2, UR9, PT ;  /* 0x0000000902007c0c */ /* 0x000fda000bf26070 */
[----:B------:R-:W-:-:S04]  /*1600*/  @P1 IADD3 R2, PT, PT, R2, -UR9, RZ ;  /* 0x8000000902021c10 */ /* 0x000fc8000fffe0ff */
[----:B------:R-:W-:-:S13]  /*1610*/  ISETP.GE.U32.AND P1, PT, R2, UR9, PT ;  /* 0x0000000902007c0c */ /* 0x000fda000bf26070 */
[----:B------:R-:W-:-:S05]  /*1620*/  @P1 VIADD R2, R2, -UR9 ;  /* 0x8000000902021c36 */ /* 0x000fca0008000000 */
[----:B------:R-:W-:-:S07]  /*1630*/  SEL R7, R5, R2, !P0 ;  /* 0x0000000205077207 */ /* 0x000fce0004000000 */
.L_x_4:
[----:B------:R-:W-:Y:S05]  /*1640*/  BRA.U !UP1, `(.L_x_0) ;  /* 0x0000000109547547 */ /* 0x000fea000b800000 */
[----:B------:R-:W0:Y:S01]  /*1650*/  LDC.64 R2, c[0x0][0x398] ;  /* 0x0000e600ff027b82 */ /* 0x000e220000000a00 */
[----:B------:R-:W-:Y:S01]  /*1660*/  UIADD3 UR4, UPT, UPT, -UR4, URZ, URZ ;  /* 0x000000ff04047290 */ /* 0x000fe2000fffe1ff */
[----:B0-----:R-:W-:-:S04]  /*1670*/  IMAD.WIDE.U32 R8, R8, 0x4, R2 ;  /* 0x0000000408087825 */ /* 0x001fc800078e0002 */
[----:B------:R-:W-:Y:S01]  /*1680*/  IMAD.MOV.U32 R3, RZ, RZ, R9 ;  /* 0x000000ffff037224 */ /* 0x000fe200078e0009 */
[----:B------:R-:W-:-:S07]  /*1690*/  MOV R10, R8 ;  /* 0x00000008000a7202 */ /* 0x000fce0000000f00 */
.L_x_5:
[----:B------:R-:W-:-:S06]  /*16a0*/  MOV R2, R10 ;  /* 0x0000000a00027202 */ /* 0x000fcc0000000f00 */
[----:B------:R0:W2:Y:S01]  /*16b0*/  LDG.E R2, desc[UR10][R2.64] ;  /* 0x0000000a02027981 */ /* 0x0000a2000c1e1900 */
[----:B------:R-:W-:Y:S01]  /*16c0*/  UIADD3 UR4, UPT, UPT, UR4, 0x1, URZ ;  /* 0x0000000104047890 */ /* 0x000fe2000fffe0ff */
[----:B------:R-:W-:-:S03]  /*16d0*/  IADD3 R10, P2, PT, R10, 0x4, RZ ;  /* 0x000000040a0a7810 */ /* 0x000fc60007f5e0ff */
[----:B------:R-:W-:Y:S01]  /*16e0*/  UISETP.NE.AND UP0, UPT, UR4, URZ, UPT ;  /* 0x000000ff0400728c */ /* 0x000fe2000bf05270 */
[----:B0-----:R-:W-:Y:S01]  /*16f0*/  IADD3.X R3, PT, PT, RZ, R3, RZ, P2, !PT ;  /* 0x00000003ff037210 */ /* 0x001fe200017fe4ff */
        /* <DEDUP_REMOVED lines=8> */
[----:B------:R-:W-:Y:S01]  /*1780*/  SEL R7, R5, R8, !P0 ;  /* 0x0000000805077207 */ /* 0x000fe20004000000 */
[----:B------:R-:W-:Y:S06]  /*1790*/  BRA.U UP0, `(.L_x_5) ;  /* 0xfffffffd00c07547 */ /* 0x000fec000b83ffff */
.L_x_0:
[----:B------:R-:W0:Y:S02]  /*17a0*/  LDC.64 R2, c[0x0][0x380] ;  /* 0x0000e000ff027b82 */ /* 0x000e240000000a00 */
[----:B0-----:R-:W-:-:S05]  /*17b0*/  IMAD.WIDE.U32 R2, R0, 0x4, R2 ;  /* 0x0000000400027825 */ /* 0x001fca00078e0002 */
[----:B------:R-:W-:Y:S01]  /*17c0*/  STG.E desc[UR10][R2.64], R7 ;  /* 0x0000000702007986 */ /* 0x000fe2000c10190a */
[----:B------:R-:W-:Y:S05]  /*17d0*/  EXIT ;  /* 0x000000000000794d */ /* 0x000fea0003800000 */
.L_x_6:
[----:B------:R-:W-:-:S00]  /*17e0*/  BRA `(.L_x_6) ;  /* 0xfffffffc00fc7947 */ /* 0x000fc0000383ffff */
[----:B------:R-:W-:-:S00]  /*17f0*/  NOP ;  /* 0x0000000000007918 */ /* 0x000fc00000000000 */
        /* <DEDUP_REMOVED lines=8> */
.L_x_7:


//--------------------- .nv.shared.reserved.0     --------------------------
	.section	.nv.shared.reserved.0,"aw",@nobits
	.weak		__nv_reservedSMEM_offset_0_alias
	.size		__nv_reservedSMEM_offset_0_alias, 0, 64
	.other		__nv_reservedSMEM_offset_0_alias,@"STO_CUDA_RESERVED_SHARED STV_DEFAULT"
__nv_reservedSMEM_offset_0_alias:
	.zero		0
	.zero		64


//--------------------- .nv.constant0._Z11hash_kernelPjS_jS_jj --------------------------
	.section	.nv.constant0._Z11hash_kernelPjS_jS_jj,"a",@progbits
	.sectionflags	@""
	.align	4
.nv.constant0._Z11hash_kernelPjS_jS_jj:
	.zero		936


//--------------------- SYMBOLS --------------------------

	.type		.nv.reservedSmem.offset0,@object
	.size		.nv.reservedSmem.offset0,0x4
